	.headerflags	@"EF_CUDA_TEXMODE_UNIFIED EF_CUDA_64BIT_ADDRESS EF_CUDA_ACCELERATORS EF_CUDA_SM90 EF_CUDA_VIRTUAL_SM(EF_CUDA_SM90)"
	.elftype	@"ET_EXEC"


//--------------------- .nv.info                  --------------------------
	.section	.nv.info,"",@"SHT_CUDA_INFO"
	.align	4


	//----- nvinfo : EIATTR_REGCOUNT
	.align		4
        /*0000*/ 	.byte	0x04, 0x2f
        /*0002*/ 	.short	(.L_1 - .L_0)
	.align		4
.L_0:
        /*0004*/ 	.word	index@(triton_poi_fused_convolution_23)
        /*0008*/ 	.word	0x0000000c


	//----- nvinfo : EIATTR_MIN_STACK_SIZE
	.align		4
.L_1:
        /*000c*/ 	.byte	0x04, 0x12
        /*000e*/ 	.short	(.L_3 - .L_2)
	.align		4
.L_2:
        /*0010*/ 	.word	index@(triton_poi_fused_convolution_23)
        /*0014*/ 	.word	0x00000000


	//----- nvinfo : EIATTR_FRAME_SIZE
	.align		4
.L_3:
        /*0018*/ 	.byte	0x04, 0x11
        /*001a*/ 	.short	(.L_5 - .L_4)
	.align		4
.L_4:
        /*001c*/ 	.word	index@(triton_poi_fused_convolution_23)
        /*0020*/ 	.word	0x00000000


	//----- nvinfo : EIATTR_MIN_STACK_SIZE
	.align		4
.L_5:
        /*0024*/ 	.byte	0x04, 0x12
        /*0026*/ 	.short	(.L_7 - .L_6)
	.align		4
.L_6:
        /*0028*/ 	.word	index@(triton_poi_fused_convolution_23)
        /*002c*/ 	.word	0x00000000
.L_7:


//--------------------- .nv.info.triton_poi_fused_convolution_23 --------------------------
	.section	.nv.info.triton_poi_fused_convolution_23,"",@"SHT_CUDA_INFO"
	.sectionflags	@""
	.align	4


	//----- nvinfo : EIATTR_CUDA_API_VERSION
	.align		4
        /*0000*/ 	.byte	0x04, 0x37
        /*0002*/ 	.short	(.L_9 - .L_8)
.L_8:
        /*0004*/ 	.word	0x0000007c


	//----- nvinfo : EIATTR_KPARAM_INFO
	.align		4
.L_9:
        /*0008*/ 	.byte	0x04, 0x17
        /*000a*/ 	.short	(.L_11 - .L_10)
.L_10:
        /*000c*/ 	.word	0x00000000
        /*0010*/ 	.short	0x0002
        /*0012*/ 	.short	0x0010
        /*0014*/ 	.byte	0x00, 0xf0, 0x11, 0x00


	//----- nvinfo : EIATTR_KPARAM_INFO
	.align		4
.L_11:
        /*0018*/ 	.byte	0x04, 0x17
        /*001a*/ 	.short	(.L_13 - .L_12)
.L_12:
        /*001c*/ 	.word	0x00000000
        /*0020*/ 	.short	0x0001
        /*0022*/ 	.short	0x0008
        /*0024*/ 	.byte	0x00, 0xf4, 0x21, 0x00


	//----- nvinfo : EIATTR_KPARAM_INFO
	.align		4
.L_13:
        /*0028*/ 	.byte	0x04, 0x17
        /*002a*/ 	.short	(.L_15 - .L_14)
.L_14:
        /*002c*/ 	.word	0x00000000
        /*0030*/ 	.short	0x0000
        /*0032*/ 	.short	0x0000
        /*0034*/ 	.byte	0x00, 0xf4, 0x21, 0x00


	//----- nvinfo : EIATTR_SPARSE_MMA_MASK
	.align		4
.L_15:
        /*0038*/ 	.byte	0x03, 0x50
        /*003a*/ 	.short	0x0000


	//----- nvinfo : EIATTR_MAXREG_COUNT
	.align		4
        /*003c*/ 	.byte	0x03, 0x1b
        /*003e*/ 	.short	0x00ff


	//----- nvinfo : EIATTR_EXIT_INSTR_OFFSETS
	.align		4
        /*0040*/ 	.byte	0x04, 0x1c
        /*0042*/ 	.short	(.L_17 - .L_16)


	//   ....[0]....
.L_16:
        /*0044*/ 	.word	0x00000140


	//   ....[1]....
        /*0048*/ 	.word	0x00000160


	//----- nvinfo : EIATTR_REQNTID
	.align		4
.L_17:
        /*004c*/ 	.byte	0x04, 0x10
        /*004e*/ 	.short	(.L_19 - .L_18)
.L_18:
        /*0050*/ 	.word	0x00000080
        /*0054*/ 	.word	0x00000001
        /*0058*/ 	.word	0x00000001


	//----- nvinfo : EIATTR_CBANK_PARAM_SIZE
	.align		4
.L_19:
        /*005c*/ 	.byte	0x03, 0x19
        /*005e*/ 	.short	0x0014


	//----- nvinfo : EIATTR_PARAM_CBANK
	.align		4
        /*0060*/ 	.byte	0x04, 0x0a
        /*0062*/ 	.short	(.L_21 - .L_20)
	.align		4
.L_20:
        /*0064*/ 	.word	index@(.nv.constant0.triton_poi_fused_convolution_23)
        /*0068*/ 	.short	0x0210
        /*006a*/ 	.short	0x0014


	//----- nvinfo : EIATTR_SW_WAR
	.align		4
.L_21:
        /*006c*/ 	.byte	0x04, 0x36
        /*006e*/ 	.short	(.L_23 - .L_22)
.L_22:
        /*0070*/ 	.word	0x00000008
.L_23:


//--------------------- .nv.callgraph             --------------------------
	.section	.nv.callgraph,"",@"SHT_CUDA_CALLGRAPH"
	.align	4
	.sectionentsize	8
	.align		4
        /*0000*/ 	.word	0x00000000
	.align		4
        /*0004*/ 	.word	0xffffffff
	.align		4
        /*0008*/ 	.word	0x00000000
	.align		4
        /*000c*/ 	.word	0xfffffffe
	.align		4
        /*0010*/ 	.word	0x00000000
	.align		4
        /*0014*/ 	.word	0xfffffffd
	.align		4
        /*0018*/ 	.word	0x00000000
	.align		4
        /*001c*/ 	.word	0xfffffffc


//--------------------- .text.triton_poi_fused_convolution_23 --------------------------
	.section	.text.triton_poi_fused_convolution_23,"ax",@progbits
	.align	128
        .global         triton_poi_fused_convolution_23
        .type           triton_poi_fused_convolution_23,@function
        .size           triton_poi_fused_convolution_23,(.L_x_1 - triton_poi_fused_convolution_23)
        .other          triton_poi_fused_convolution_23,@"STO_CUDA_ENTRY STV_DEFAULT"
triton_poi_fused_convolution_23:
.text.triton_poi_fused_convolution_23:
[----:B------:R-:W0:Y:S02]  /*0000*/  LDC R1, c[0x0][0x28] ;  /* 0x00000a00ff017b82 */ /* 0x000e240000000800 */
[----:B------:R-:W1:Y:S01]  /*0010*/  S2R R0, SR_TID.X ;  /* 0x0000000000007919 */ /* 0x000e620000002100 */
[----:B------:R-:W2:Y:S01]  /*0020*/  LDC.64 R2, c[0x0][0x210] ;  /* 0x00008400ff027b82 */ /* 0x000ea20000000a00 */
[----:B------:R-:W-:Y:S01]  /*0030*/  ULDC.64 UR4, c[0x0][0x208] ;  /* 0x0000820000047ab9 */ /* 0x000fe20000000a00 */
[----:B------:R-:W3:Y:S06]  /*0040*/  S2R R7, SR_CTAID.X ;  /* 0x0000000000077919 */ /* 0x000eec0000002500 */
[----:B------:R-:W4:Y:S01]  /*0050*/  LDC.64 R4, c[0x0][0x218] ;  /* 0x00008600ff047b82 */ /* 0x000f220000000a00 */
[----:B-1----:R-:W-:-:S04]  /*0060*/  LOP3.LUT R0, R0, 0x7f, RZ, 0xc0, !PT ;  /* 0x0000007f00007812 */ /* 0x002fc800078ec0ff */
[----:B---3--:R-:W-:-:S04]  /*0070*/  LEA R7, R7, R0, 0x7 ;  /* 0x0000000007077211 */ /* 0x008fc800078e38ff */
[C---:B------:R-:W-:Y:S01]  /*0080*/  ISETP.GE.AND P0, PT, R7.reuse, 0xc0, PT ;  /* 0x000000c00700780c */ /* 0x040fe20003f06270 */
[----:B------:R-:W-:-:S04]  /*0090*/  IMAD.HI R0, R7, 0x2aaaaaab, RZ ;  /* 0x2aaaaaab07007827 */ /* 0x000fc800078e02ff */
[----:B--2---:R-:W-:Y:S01]  /*00a0*/  IMAD.WIDE R2, R7, 0x4, R2 ;  /* 0x0000000407027825 */ /* 0x004fe200078e0202 */
[----:B------:R-:W-:-:S04]  /*00b0*/  SHF.R.U32.HI R9, RZ, 0x1, R0 ;  /* 0x00000001ff097819 */ /* 0x000fc80000011600 */
[----:B------:R-:W-:-:S05]  /*00c0*/  LEA.HI R0, R0, R9, RZ, 0x1 ;  /* 0x0000000900007211 */ /* 0x000fca00078f08ff */
[----:B------:R-:W-:Y:S01]  /*00d0*/  IMAD R9, R0, -0xc, R7 ;  /* 0xfffffff400097824 */ /* 0x000fe200078e0207 */
[----:B------:R-:W-:Y:S01]  /*00e0*/  HFMA2.MMA R0, -RZ, RZ, 0, 0 ;  /* 0x00000000ff007435 */ /* 0x000fe200000001ff */
[----:B------:R-:W-:Y:S02]  /*00f0*/  MOV R7, RZ ;  /* 0x000000ff00077202 */ /* 0x000fe40000000f00 */
[----:B----4-:R-:W-:-:S05]  /*0100*/  IMAD.WIDE R4, R9, 0x4, R4 ;  /* 0x0000000409047825 */ /* 0x010fca00078e0204 */
[----:B------:R-:W2:Y:S04]  /*0110*/  @!P0 LDG.E.EL R7, desc[UR4][R4.64] ;  /* 0x0000000404078981 */ /* 0x000ea8000c2e1900 */
[----:B------:R-:W2:Y:S02]  /*0120*/  @!P0 LDG.E R0, desc[UR4][R2.64] ;  /* 0x0000000402008981 */ /* 0x000ea4000c1e1900 */
[----:B--2---:R-:W-:Y:S01]  /*0130*/  FADD R7, R7, R0 ;  /* 0x0000000007077221 */ /* 0x004fe20000000000 */
[----:B------:R-:W-:Y:S06]  /*0140*/  @P0 EXIT ;  /* 0x000000000000094d */ /* 0x000fec0003800000 */
[----:B------:R-:W-:Y:S01]  /*0150*/  STG.E desc[UR4][R2.64], R7 ;  /* 0x0000000702007986 */ /* 0x000fe2000c101904 */
[----:B------:R-:W-:Y:S05]  /*0160*/  EXIT ;  /* 0x000000000000794d */ /* 0x000fea0003800000 */
.L_x_0:
[----:B------:R-:W-:-:S00]  /*0170*/  BRA `(.L_x_0) ;  /* 0xfffffffc00fc7947 */ /* 0x000fc0000383ffff */
[----:B------:R-:W-:-:S00]  /*0180*/  NOP ;  /* 0x0000000000007918 */ /* 0x000fc00000000000 */
[----:B------:R-:W-:-:S00]  /*0190*/  NOP ;  /* 0x0000000000007918 */ /* 0x000fc00000000000 */
[----:B------:R-:W-:-:S00]  /*01a0*/  NOP ;  /* 0x0000000000007918 */ /* 0x000fc00000000000 */
[----:B------:R-:W-:-:S00]  /*01b0*/  NOP ;  /* 0x0000000000007918 */ /* 0x000fc00000000000 */
[----:B------:R-:W-:-:S00]  /*01c0*/  NOP ;  /* 0x0000000000007918 */ /* 0x000fc00000000000 */
[----:B------:R-:W-:-:S00]  /*01d0*/  NOP ;  /* 0x0000000000007918 */ /* 0x000fc00000000000 */
[----:B------:R-:W-:-:S00]  /*01e0*/  NOP ;  /* 0x0000000000007918 */ /* 0x000fc00000000000 */
[----:B------:R-:W-:-:S00]  /*01f0*/  NOP ;  /* 0x0000000000007918 */ /* 0x000fc00000000000 */
.L_x_1:


//--------------------- .nv.constant0.triton_poi_fused_convolution_23 --------------------------
	.section	.nv.constant0.triton_poi_fused_convolution_23,"a",@progbits
	.sectionflags	@""
	.align	4
.nv.constant0.triton_poi_fused_convolution_23:
	.zero		548
